//
// Generated by NVIDIA NVVM Compiler
//
// Compiler Build ID: CL-36424714
// Cuda compilation tools, release 13.0, V13.0.88
// Based on NVVM 20.0.0
//

.version 9.0
.target sm_100
.address_size 64

	// .globl	_Z14conjugate_dataP7double2i

.visible .entry _Z14conjugate_dataP7double2i(
	.param .u64 .ptr .align 1 _Z14conjugate_dataP7double2i_param_0,
	.param .u32 _Z14conjugate_dataP7double2i_param_1
)
{
	.reg .pred 	%p<2>;
	.reg .b32 	%r<6>;
	.reg .b64 	%rd<5>;
	.reg .b64 	%fd<3>;

	ld.param.u64 	%rd1, [_Z14conjugate_dataP7double2i_param_0];
	ld.param.u32 	%r2, [_Z14conjugate_dataP7double2i_param_1];
	mov.u32 	%r3, %tid.x;
	mov.u32 	%r4, %ctaid.x;
	mov.u32 	%r5, %ntid.x;
	mad.lo.s32 	%r1, %r4, %r5, %r3;
	setp.ge.s32 	%p1, %r1, %r2;
	@%p1 bra 	$L__BB0_2;
	cvta.to.global.u64 	%rd2, %rd1;
	mul.wide.s32 	%rd3, %r1, 16;
	add.s64 	%rd4, %rd2, %rd3;
	ld.global.f64 	%fd1, [%rd4+8];
	neg.f64 	%fd2, %fd1;
	st.global.f64 	[%rd4+8], %fd2;
$L__BB0_2:
	ret;

}
	// .globl	_Z8ewCpxMulP7double2S0_i
.visible .entry _Z8ewCpxMulP7double2S0_i(
	.param .u64 .ptr .align 1 _Z8ewCpxMulP7double2S0_i_param_0,
	.param .u64 .ptr .align 1 _Z8ewCpxMulP7double2S0_i_param_1,
	.param .u32 _Z8ewCpxMulP7double2S0_i_param_2
)
{
	.reg .pred 	%p<2>;
	.reg .b32 	%r<6>;
	.reg .b64 	%rd<8>;
	.reg .b64 	%fd<10>;

	ld.param.u64 	%rd1, [_Z8ewCpxMulP7double2S0_i_param_0];
	ld.param.u64 	%rd2, [_Z8ewCpxMulP7double2S0_i_param_1];
	ld.param.u32 	%r2, [_Z8ewCpxMulP7double2S0_i_param_2];
	mov.u32 	%r3, %ctaid.x;
	mov.u32 	%r4, %ntid.x;
	mov.u32 	%r5, %tid.x;
	mad.lo.s32 	%r1, %r3, %r4, %r5;
	setp.ge.s32 	%p1, %r1, %r2;
	@%p1 bra 	$L__BB1_2;
	cvta.to.global.u64 	%rd3, %rd1;
	cvta.to.global.u64 	%rd4, %rd2;
	mul.wide.s32 	%rd5, %r1, 16;
	add.s64 	%rd6, %rd3, %rd5;
	ld.global.v2.f64 	{%fd1, %fd2}, [%rd6];
	add.s64 	%rd7, %rd4, %rd5;
	ld.global.v2.f64 	{%fd3, %fd4}, [%rd7];
	mul.f64 	%fd5, %fd1, %fd3;
	mul.f64 	%fd6, %fd2, %fd4;
	sub.f64 	%fd7, %fd5, %fd6;
	mul.f64 	%fd8, %fd2, %fd3;
	fma.rn.f64 	%fd9, %fd4, %fd1, %fd8;
	st.global.v2.f64 	[%rd6], {%fd7, %fd9};
$L__BB1_2:
	ret;

}
	// .globl	_Z12ewCpxConjMulP7double2S0_i
.visible .entry _Z12ewCpxConjMulP7double2S0_i(
	.param .u64 .ptr .align 1 _Z12ewCpxConjMulP7double2S0_i_param_0,
	.param .u64 .ptr .align 1 _Z12ewCpxConjMulP7double2S0_i_param_1,
	.param .u32 _Z12ewCpxConjMulP7double2S0_i_param_2
)
{
	.reg .pred 	%p<2>;
	.reg .b32 	%r<6>;
	.reg .b64 	%rd<8>;
	.reg .b64 	%fd<10>;

	ld.param.u64 	%rd1, [_Z12ewCpxConjMulP7double2S0_i_param_0];
	ld.param.u64 	%rd2, [_Z12ewCpxConjMulP7double2S0_i_param_1];
	ld.param.u32 	%r2, [_Z12ewCpxConjMulP7double2S0_i_param_2];
	mov.u32 	%r3, %ctaid.x;
	mov.u32 	%r4, %ntid.x;
	mov.u32 	%r5, %tid.x;
	mad.lo.s32 	%r1, %r3, %r4, %r5;
	setp.ge.s32 	%p1, %r1, %r2;
	@%p1 bra 	$L__BB2_2;
	cvta.to.global.u64 	%rd3, %rd1;
	cvta.to.global.u64 	%rd4, %rd2;
	mul.wide.s32 	%rd5, %r1, 16;
	add.s64 	%rd6, %rd3, %rd5;
	ld.global.v2.f64 	{%fd1, %fd2}, [%rd6];
	add.s64 	%rd7, %rd4, %rd5;
	ld.global.v2.f64 	{%fd3, %fd4}, [%rd7];
	mul.f64 	%fd5, %fd2, %fd4;
	fma.rn.f64 	%fd6, %fd1, %fd3, %fd5;
	mul.f64 	%fd7, %fd2, %fd3;
	mul.f64 	%fd8, %fd4, %fd1;
	sub.f64 	%fd9, %fd7, %fd8;
	st.global.v2.f64 	[%rd6], {%fd6, %fd9};
$L__BB2_2:
	ret;

}


// ===== COMPILED SASS (sm_100) =====

	.target	sm_100

	.elftype	@"ET_EXEC"


//--------------------- .note.nv.tkinfo           --------------------------
	.section	.note.nv.tkinfo,"",@"SHT_NOTE"
	.sectionflags	@"SHF_NOTE_NV_TKINFO"
	.tkinfo
        /*0018*/ 	.word	0x00000002
        /*0030*/ 	.string	""
        /*0030*/ 	.string	"ptxas"
        /*0030*/ 	.string	"Cuda compilation tools, release 13.0, V13.0.88"
        /*0030*/ 	.string	"Build cuda_13.0.r13.0/compiler.36424714_0"
        /*0030*/ 	.string	"-arch sm_100 -m 64 "



//--------------------- .note.nv.cuinfo           --------------------------
	.section	.note.nv.cuinfo,"",@"SHT_NOTE"
	.sectionflags	@"SHF_NOTE_NV_CUINFO"
        /*0018*/ 	.short	0x0002
        /*001a*/ 	.short	0x0064
        /*001c*/ 	.short	0x0082
	.zero		2


//--------------------- .nv.info                  --------------------------
	.section	.nv.info,"",@"SHT_CUDA_INFO"
	.align	4


	//----- nvinfo : EIATTR_REGCOUNT
	.align		4
        /*0000*/ 	.byte	0x04, 0x2f
        /*0002*/ 	.short	(.L_1 - .L_0)
	.align		4
.L_0:
        /*0004*/ 	.word	index@(_Z14conjugate_dataP7double2i)
        /*0008*/ 	.word	0x00000008


	//----- nvinfo : EIATTR_FRAME_SIZE
	.align		4
.L_1:
        /*000c*/ 	.byte	0x04, 0x11
        /*000e*/ 	.short	(.L_3 - .L_2)
	.align		4
.L_2:
        /*0010*/ 	.word	index@(_Z14conjugate_dataP7double2i)
        /*0014*/ 	.word	0x00000000


	//----- nvinfo : EIATTR_REGCOUNT
	.align		4
.L_3:
        /*0018*/ 	.byte	0x04, 0x2f
        /*001a*/ 	.short	(.L_5 - .L_4)
	.align		4
.L_4:
        /*001c*/ 	.word	index@(_Z8ewCpxMulP7double2S0_i)
        /*0020*/ 	.word	0x00000012


	//----- nvinfo : EIATTR_FRAME_SIZE
	.align		4
.L_5:
        /*0024*/ 	.byte	0x04, 0x11
        /*0026*/ 	.short	(.L_7 - .L_6)
	.align		4
.L_6:
        /*0028*/ 	.word	index@(_Z8ewCpxMulP7double2S0_i)
        /*002c*/ 	.word	0x00000000


	//----- nvinfo : EIATTR_REGCOUNT
	.align		4
.L_7:
        /*0030*/ 	.byte	0x04, 0x2f
        /*0032*/ 	.short	(.L_9 - .L_8)
	.align		4
.L_8:
        /*0034*/ 	.word	index@(_Z12ewCpxConjMulP7double2S0_i)
        /*0038*/ 	.word	0x00000010


	//----- nvinfo : EIATTR_FRAME_SIZE
	.align		4
.L_9:
        /*003c*/ 	.byte	0x04, 0x11
        /*003e*/ 	.short	(.L_11 - .L_10)
	.align		4
.L_10:
        /*0040*/ 	.word	index@(_Z12ewCpxConjMulP7double2S0_i)
        /*0044*/ 	.word	0x00000000


	//----- nvinfo : EIATTR_MIN_STACK_SIZE
	.align		4
.L_11:
        /*0048*/ 	.byte	0x04, 0x12
        /*004a*/ 	.short	(.L_13 - .L_12)
	.align		4
.L_12:
        /*004c*/ 	.word	index@(_Z12ewCpxConjMulP7double2S0_i)
        /*0050*/ 	.word	0x00000000


	//----- nvinfo : EIATTR_MIN_STACK_SIZE
	.align		4
.L_13:
        /*0054*/ 	.byte	0x04, 0x12
        /*0056*/ 	.short	(.L_15 - .L_14)
	.align		4
.L_14:
        /*0058*/ 	.word	index@(_Z8ewCpxMulP7double2S0_i)
        /*005c*/ 	.word	0x00000000


	//----- nvinfo : EIATTR_MIN_STACK_SIZE
	.align		4
.L_15:
        /*0060*/ 	.byte	0x04, 0x12
        /*0062*/ 	.short	(.L_17 - .L_16)
	.align		4
.L_16:
        /*0064*/ 	.word	index@(_Z14conjugate_dataP7double2i)
        /*0068*/ 	.word	0x00000000
.L_17:


//--------------------- .nv.compat                --------------------------
	.section	.nv.compat,"",@"SHT_CUDA_COMPAT_INFO"
	.align	4
        /*0000*/ 	.byte	0x02, 0x09, 0x00, 0x00, 0x02, 0x02, 0x01, 0x00, 0x02, 0x05, 0x05, 0x00, 0x03, 0x07, 0x01, 0x01
        /*0010*/ 	.byte	0x02, 0x03, 0x00, 0x00, 0x02, 0x06, 0x01, 0x00, 0x04, 0x0b, 0x08, 0x00, 0x01, 0x00, 0x00, 0x00
        /*0020*/ 	.byte	0x00, 0x00, 0x00, 0x00


//--------------------- .nv.info._Z12ewCpxConjMulP7double2S0_i --------------------------
	.section	.nv.info._Z12ewCpxConjMulP7double2S0_i,"",@"SHT_CUDA_INFO"
	.sectionflags	@""
	.align	4


	//----- nvinfo : EIATTR_CUDA_API_VERSION
	.align		4
        /*0000*/ 	.byte	0x04, 0x37
        /*0002*/ 	.short	(.L_19 - .L_18)
.L_18:
        /*0004*/ 	.word	0x00000082


	//----- nvinfo : EIATTR_KPARAM_INFO
	.align		4
.L_19:
        /*0008*/ 	.byte	0x04, 0x17
        /*000a*/ 	.short	(.L_21 - .L_20)
.L_20:
        /*000c*/ 	.word	0x00000000
        /*0010*/ 	.short	0x0002
        /*0012*/ 	.short	0x0010
        /*0014*/ 	.byte	0x00, 0xf0, 0x11, 0x00


	//----- nvinfo : EIATTR_KPARAM_INFO
	.align		4
.L_21:
        /*0018*/ 	.byte	0x04, 0x17
        /*001a*/ 	.short	(.L_23 - .L_22)
.L_22:
        /*001c*/ 	.word	0x00000000
        /*0020*/ 	.short	0x0001
        /*0022*/ 	.short	0x0008
        /*0024*/ 	.byte	0x00, 0xf5, 0x21, 0x00


	//----- nvinfo : EIATTR_KPARAM_INFO
	.align		4
.L_23:
        /*0028*/ 	.byte	0x04, 0x17
        /*002a*/ 	.short	(.L_25 - .L_24)
.L_24:
        /*002c*/ 	.word	0x00000000
        /*0030*/ 	.short	0x0000
        /*0032*/ 	.short	0x0000
        /*0034*/ 	.byte	0x00, 0xf5, 0x21, 0x00


	//----- nvinfo : EIATTR_SPARSE_MMA_MASK
	.align		4
.L_25:
        /*0038*/ 	.byte	0x03, 0x50
        /*003a*/ 	.short	0x0000


	//----- nvinfo : EIATTR_MAXREG_COUNT
	.align		4
        /*003c*/ 	.byte	0x03, 0x1b
        /*003e*/ 	.short	0x00ff


	//----- nvinfo : EIATTR_MERCURY_ISA_VERSION
	.align		4
        /*0040*/ 	.byte	0x03, 0x5f
        /*0042*/ 	.short	0x0101


	//----- nvinfo : EIATTR_VRC_CTA_INIT_COUNT
	.align		4
        /*0044*/ 	.byte	0x02, 0x4a
	.zero		1
	.zero		1


	//----- nvinfo : EIATTR_EXIT_INSTR_OFFSETS
	.align		4
        /*0048*/ 	.byte	0x04, 0x1c
        /*004a*/ 	.short	(.L_27 - .L_26)


	//   ....[0]....
.L_26:
        /*004c*/ 	.word	0x00000070


	//   ....[1]....
        /*0050*/ 	.word	0x00000140


	//----- nvinfo : EIATTR_CBANK_PARAM_SIZE
	.align		4
.L_27:
        /*0054*/ 	.byte	0x03, 0x19
        /*0056*/ 	.short	0x0014


	//----- nvinfo : EIATTR_PARAM_CBANK
	.align		4
        /*0058*/ 	.byte	0x04, 0x0a
        /*005a*/ 	.short	(.L_29 - .L_28)
	.align		4
.L_28:
        /*005c*/ 	.word	index@(.nv.constant0._Z12ewCpxConjMulP7double2S0_i)
        /*0060*/ 	.short	0x0380
        /*0062*/ 	.short	0x0014


	//----- nvinfo : EIATTR_SW_WAR
	.align		4
.L_29:
        /*0064*/ 	.byte	0x04, 0x36
        /*0066*/ 	.short	(.L_31 - .L_30)
.L_30:
        /*0068*/ 	.word	0x00000008
.L_31:


//--------------------- .nv.info._Z8ewCpxMulP7double2S0_i --------------------------
	.section	.nv.info._Z8ewCpxMulP7double2S0_i,"",@"SHT_CUDA_INFO"
	.sectionflags	@""
	.align	4


	//----- nvinfo : EIATTR_CUDA_API_VERSION
	.align		4
        /*0000*/ 	.byte	0x04, 0x37
        /*0002*/ 	.short	(.L_33 - .L_32)
.L_32:
        /*0004*/ 	.word	0x00000082


	//----- nvinfo : EIATTR_KPARAM_INFO
	.align		4
.L_33:
        /*0008*/ 	.byte	0x04, 0x17
        /*000a*/ 	.short	(.L_35 - .L_34)
.L_34:
        /*000c*/ 	.word	0x00000000
        /*0010*/ 	.short	0x0002
        /*0012*/ 	.short	0x0010
        /*0014*/ 	.byte	0x00, 0xf0, 0x11, 0x00


	//----- nvinfo : EIATTR_KPARAM_INFO
	.align		4
.L_35:
        /*0018*/ 	.byte	0x04, 0x17
        /*001a*/ 	.short	(.L_37 - .L_36)
.L_36:
        /*001c*/ 	.word	0x00000000
        /*0020*/ 	.short	0x0001
        /*0022*/ 	.short	0x0008
        /*0024*/ 	.byte	0x00, 0xf5, 0x21, 0x00


	//----- nvinfo : EIATTR_KPARAM_INFO
	.align		4
.L_37:
        /*0028*/ 	.byte	0x04, 0x17
        /*002a*/ 	.short	(.L_39 - .L_38)
.L_38:
        /*002c*/ 	.word	0x00000000
        /*0030*/ 	.short	0x0000
        /*0032*/ 	.short	0x0000
        /*0034*/ 	.byte	0x00, 0xf5, 0x21, 0x00


	//----- nvinfo : EIATTR_SPARSE_MMA_MASK
	.align		4
.L_39:
        /*0038*/ 	.byte	0x03, 0x50
        /*003a*/ 	.short	0x0000


	//----- nvinfo : EIATTR_MAXREG_COUNT
	.align		4
        /*003c*/ 	.byte	0x03, 0x1b
        /*003e*/ 	.short	0x00ff


	//----- nvinfo : EIATTR_MERCURY_ISA_VERSION
	.align		4
        /*0040*/ 	.byte	0x03, 0x5f
        /*0042*/ 	.short	0x0101


	//----- nvinfo : EIATTR_VRC_CTA_INIT_COUNT
	.align		4
        /*0044*/ 	.byte	0x02, 0x4a
	.zero		1
	.zero		1


	//----- nvinfo : EIATTR_EXIT_INSTR_OFFSETS
	.align		4
        /*0048*/ 	.byte	0x04, 0x1c
        /*004a*/ 	.short	(.L_41 - .L_40)


	//   ....[0]....
.L_40:
        /*004c*/ 	.word	0x00000070


	//   ....[1]....
        /*0050*/ 	.word	0x00000140


	//----- nvinfo : EIATTR_CBANK_PARAM_SIZE
	.align		4
.L_41:
        /*0054*/ 	.byte	0x03, 0x19
        /*0056*/ 	.short	0x0014


	//----- nvinfo : EIATTR_PARAM_CBANK
	.align		4
        /*0058*/ 	.byte	0x04, 0x0a
        /*005a*/ 	.short	(.L_43 - .L_42)
	.align		4
.L_42:
        /*005c*/ 	.word	index@(.nv.constant0._Z8ewCpxMulP7double2S0_i)
        /*0060*/ 	.short	0x0380
        /*0062*/ 	.short	0x0014


	//----- nvinfo : EIATTR_SW_WAR
	.align		4
.L_43:
        /*0064*/ 	.byte	0x04, 0x36
        /*0066*/ 	.short	(.L_45 - .L_44)
.L_44:
        /*0068*/ 	.word	0x00000008
.L_45:


//--------------------- .nv.info._Z14conjugate_dataP7double2i --------------------------
	.section	.nv.info._Z14conjugate_dataP7double2i,"",@"SHT_CUDA_INFO"
	.sectionflags	@""
	.align	4


	//----- nvinfo : EIATTR_CUDA_API_VERSION
	.align		4
        /*0000*/ 	.byte	0x04, 0x37
        /*0002*/ 	.short	(.L_47 - .L_46)
.L_46:
        /*0004*/ 	.word	0x00000082


	//----- nvinfo : EIATTR_KPARAM_INFO
	.align		4
.L_47:
        /*0008*/ 	.byte	0x04, 0x17
        /*000a*/ 	.short	(.L_49 - .L_48)
.L_48:
        /*000c*/ 	.word	0x00000000
        /*0010*/ 	.short	0x0001
        /*0012*/ 	.short	0x0008
        /*0014*/ 	.byte	0x00, 0xf0, 0x11, 0x00


	//----- nvinfo : EIATTR_KPARAM_INFO
	.align		4
.L_49:
        /*0018*/ 	.byte	0x04, 0x17
        /*001a*/ 	.short	(.L_51 - .L_50)
.L_50:
        /*001c*/ 	.word	0x00000000
        /*0020*/ 	.short	0x0000
        /*0022*/ 	.short	0x0000
        /*0024*/ 	.byte	0x00, 0xf5, 0x21, 0x00


	//----- nvinfo : EIATTR_SPARSE_MMA_MASK
	.align		4
.L_51:
        /*0028*/ 	.byte	0x03, 0x50
        /*002a*/ 	.short	0x0000


	//----- nvinfo : EIATTR_MAXREG_COUNT
	.align		4
        /*002c*/ 	.byte	0x03, 0x1b
        /*002e*/ 	.short	0x00ff


	//----- nvinfo : EIATTR_MERCURY_ISA_VERSION
	.align		4
        /*0030*/ 	.byte	0x03, 0x5f
        /*0032*/ 	.short	0x0101


	//----- nvinfo : EIATTR_VRC_CTA_INIT_COUNT
	.align		4
        /*0034*/ 	.byte	0x02, 0x4a
	.zero		1
	.zero		1


	//----- nvinfo : EIATTR_EXIT_INSTR_OFFSETS
	.align		4
        /*0038*/ 	.byte	0x04, 0x1c
        /*003a*/ 	.short	(.L_53 - .L_52)


	//   ....[0]....
.L_52:
        /*003c*/ 	.word	0x00000070


	//   ....[1]....
        /*0040*/ 	.word	0x000000e0


	//----- nvinfo : EIATTR_CBANK_PARAM_SIZE
	.align		4
.L_53:
        /*0044*/ 	.byte	0x03, 0x19
        /*0046*/ 	.short	0x000c


	//----- nvinfo : EIATTR_PARAM_CBANK
	.align		4
        /*0048*/ 	.byte	0x04, 0x0a
        /*004a*/ 	.short	(.L_55 - .L_54)
	.align		4
.L_54:
        /*004c*/ 	.word	index@(.nv.constant0._Z14conjugate_dataP7double2i)
        /*0050*/ 	.short	0x0380
        /*0052*/ 	.short	0x000c


	//----- nvinfo : EIATTR_SW_WAR
	.align		4
.L_55:
        /*0054*/ 	.byte	0x04, 0x36
        /*0056*/ 	.short	(.L_57 - .L_56)
.L_56:
        /*0058*/ 	.word	0x00000008
.L_57:


//--------------------- .nv.callgraph             --------------------------
	.section	.nv.callgraph,"",@"SHT_CUDA_CALLGRAPH"
	.align	4
	.sectionentsize	8
	.align		4
        /*0000*/ 	.word	0x00000000
	.align		4
        /*0004*/ 	.word	0xffffffff
	.align		4
        /*0008*/ 	.word	0x00000000
	.align		4
        /*000c*/ 	.word	0xfffffffe
	.align		4
        /*0010*/ 	.word	0x00000000
	.align		4
        /*0014*/ 	.word	0xfffffffd
	.align		4
        /*0018*/ 	.word	0x00000000
	.align		4
        /*001c*/ 	.word	0xfffffffc


//--------------------- .text._Z12ewCpxConjMulP7double2S0_i --------------------------
	.section	.text._Z12ewCpxConjMulP7double2S0_i,"ax",@progbits
	.align	128
        .global         _Z12ewCpxConjMulP7double2S0_i
        .type           _Z12ewCpxConjMulP7double2S0_i,@function
        .size           _Z12ewCpxConjMulP7double2S0_i,(.L_x_3 - _Z12ewCpxConjMulP7double2S0_i)
        .other          _Z12ewCpxConjMulP7double2S0_i,@"STO_CUDA_ENTRY STV_DEFAULT"
_Z12ewCpxConjMulP7double2S0_i:
.text._Z12ewCpxConjMulP7double2S0_i:
[----:B------:R-:W-:Y:S01]  /*0000*/  LDC R1, c[0x0][0x37c] ;  /* 0x0000df00ff017b82 */ /* 0x000fe20000000800 */
[----:B------:R-:W0:Y:S07]  /*0010*/  S2R R0, SR_TID.X ;  /* 0x0000000000007919 */ /* 0x000e2e0000002100 */
[----:B------:R-:W0:Y:S01]  /*0020*/  S2UR UR4, SR_CTAID.X ;  /* 0x00000000000479c3 */ /* 0x000e220000002500 */
[----:B------:R-:W1:Y:S07]  /*0030*/  LDCU UR5, c[0x0][0x390] ;  /* 0x00007200ff0577ac */ /* 0x000e6e0008000800 */
[----:B------:R-:W0:Y:S02]  /*0040*/  LDC R5, c[0x0][0x360] ;  /* 0x0000d800ff057b82 */ /* 0x000e240000000800 */
[----:B0-----:R-:W-:-:S05]  /*0050*/  IMAD R5, R5, UR4, R0 ;  /* 0x0000000405057c24 */ /* 0x001fca000f8e0200 */
[----:B-1----:R-:W-:-:S13]  /*0060*/  ISETP.GE.AND P0, PT, R5, UR5, PT ;  /* 0x0000000505007c0c */ /* 0x002fda000bf06270 */
[----:B------:R-:W-:Y:S05]  /*0070*/  @P0 EXIT ;  /* 0x000000000000094d */ /* 0x000fea0003800000 */
[----:B------:R-:W0:Y:S01]  /*0080*/  LDC.64 R8, c[0x0][0x388] ;  /* 0x0000e200ff087b82 */ /* 0x000e220000000a00 */
[----:B------:R-:W1:Y:S07]  /*0090*/  LDCU.64 UR4, c[0x0][0x358] ;  /* 0x00006b00ff0477ac */ /* 0x000e6e0008000a00 */
[----:B------:R-:W2:Y:S01]  /*00a0*/  LDC.64 R2, c[0x0][0x380] ;  /* 0x0000e000ff027b82 */ /* 0x000ea20000000a00 */
[----:B0-----:R-:W-:-:S06]  /*00b0*/  IMAD.WIDE R8, R5, 0x10, R8 ;  /* 0x0000001005087825 */ /* 0x001fcc00078e0208 */
[----:B-1----:R-:W3:Y:S01]  /*00c0*/  LDG.E.128 R8, desc[UR4][R8.64] ;  /* 0x0000000408087981 */ /* 0x002ee2000c1e1d00 */
[----:B--2---:R-:W-:-:S05]  /*00d0*/  IMAD.WIDE R2, R5, 0x10, R2 ;  /* 0x0000001005027825 */ /* 0x004fca00078e0202 */
[----:B------:R-:W3:Y:S02]  /*00e0*/  LDG.E.128 R4, desc[UR4][R2.64] ;  /* 0x0000000402047981 */ /* 0x000ee4000c1e1d00 */
[-C--:B---3--:R-:W-:Y:S02]  /*00f0*/  DMUL R12, R6, R10.reuse ;  /* 0x0000000a060c7228 */ /* 0x088fe40000000000 */
[----:B------:R-:W-:-:S06]  /*0100*/  DMUL R10, R4, R10 ;  /* 0x0000000a040a7228 */ /* 0x000fcc0000000000 */
[-C--:B------:R-:W-:Y:S02]  /*0110*/  DFMA R4, R4, R8.reuse, R12 ;  /* 0x000000080404722b */ /* 0x080fe4000000000c */
[----:B------:R-:W-:-:S07]  /*0120*/  DFMA R6, R6, R8, -R10 ;  /* 0x000000080606722b */ /* 0x000fce000000080a */
[----:B------:R-:W-:Y:S01]  /*0130*/  STG.E.128 desc[UR4][R2.64], R4 ;  /* 0x0000000402007986 */ /* 0x000fe2000c101d04 */
[----:B------:R-:W-:Y:S05]  /*0140*/  EXIT ;  /* 0x000000000000794d */ /* 0x000fea0003800000 */
.L_x_0:
[----:B------:R-:W-:-:S00]  /*0150*/  BRA `(.L_x_0) ;  /* 0xfffffffc00fc7947 */ /* 0x000fc0000383ffff */
[----:B------:R-:W-:-:S00]  /*0160*/  NOP ;  /* 0x0000000000007918 */ /* 0x000fc00000000000 */
        /* <DEDUP_REMOVED lines=9> */
.L_x_3:


//--------------------- .text._Z8ewCpxMulP7double2S0_i --------------------------
	.section	.text._Z8ewCpxMulP7double2S0_i,"ax",@progbits
	.align	128
        .global         _Z8ewCpxMulP7double2S0_i
        .type           _Z8ewCpxMulP7double2S0_i,@function
        .size           _Z8ewCpxMulP7double2S0_i,(.L_x_4 - _Z8ewCpxMulP7double2S0_i)
        .other          _Z8ewCpxMulP7double2S0_i,@"STO_CUDA_ENTRY STV_DEFAULT"
_Z8ewCpxMulP7double2S0_i:
.text._Z8ewCpxMulP7double2S0_i:
        /* <DEDUP_REMOVED lines=15> */
[C---:B---3--:R-:W-:Y:S02]  /*00f0*/  DMUL R12, R6.reuse, R10 ;  /* 0x0000000a060c7228 */ /* 0x048fe40000000000 */
[----:B------:R-:W-:-:S06]  /*0100*/  DMUL R14, R6, R8 ;  /* 0x00000008060e7228 */ /* 0x000fcc0000000000 */
[C---:B------:R-:W-:Y:S02]  /*0110*/  DFMA R12, R4.reuse, R8, -R12 ;  /* 0x00000008040c722b */ /* 0x040fe4000000080c */
[----:B------:R-:W-:-:S07]  /*0120*/  DFMA R14, R4, R10, R14 ;  /* 0x0000000a040e722b */ /* 0x000fce000000000e */
[----:B------:R-:W-:Y:S01]  /*0130*/  STG.E.128 desc[UR4][R2.64], R12 ;  /* 0x0000000c02007986 */ /* 0x000fe2000c101d04 */
[----:B------:R-:W-:Y:S05]  /*0140*/  EXIT ;  /* 0x000000000000794d */ /* 0x000fea0003800000 */
.L_x_1:
        /* <DEDUP_REMOVED lines=11> */
.L_x_4:


//--------------------- .text._Z14conjugate_dataP7double2i --------------------------
	.section	.text._Z14conjugate_dataP7double2i,"ax",@progbits
	.align	128
        .global         _Z14conjugate_dataP7double2i
        .type           _Z14conjugate_dataP7double2i,@function
        .size           _Z14conjugate_dataP7double2i,(.L_x_5 - _Z14conjugate_dataP7double2i)
        .other          _Z14conjugate_dataP7double2i,@"STO_CUDA_ENTRY STV_DEFAULT"
_Z14conjugate_dataP7double2i:
.text._Z14conjugate_dataP7double2i:
        /* <DEDUP_REMOVED lines=9> */
[----:B------:R-:W1:Y:S01]  /*0090*/  LDCU.64 UR4, c[0x0][0x358] ;  /* 0x00006b00ff0477ac */ /* 0x000e620008000a00 */
[----:B0-----:R-:W-:-:S05]  /*00a0*/  IMAD.WIDE R2, R5, 0x10, R2 ;  /* 0x0000001005027825 */ /* 0x001fca00078e0202 */
[----:B-1----:R-:W2:Y:S02]  /*00b0*/  LDG.E.64 R4, desc[UR4][R2.64+0x8] ;  /* 0x0000080402047981 */ /* 0x002ea4000c1e1b00 */
[----:B--2---:R-:W-:-:S07]  /*00c0*/  DADD R4, -RZ, -R4 ;  /* 0x00000000ff047229 */ /* 0x004fce0000000904 */
[----:B------:R-:W-:Y:S01]  /*00d0*/  STG.E.64 desc[UR4][R2.64+0x8], R4 ;  /* 0x0000080402007986 */ /* 0x000fe2000c101b04 */
[----:B------:R-:W-:Y:S05]  /*00e0*/  EXIT ;  /* 0x000000000000794d */ /* 0x000fea0003800000 */
.L_x_2:
        /* <DEDUP_REMOVED lines=9> */
.L_x_5:


//--------------------- .nv.shared.reserved.0     --------------------------
	.section	.nv.shared.reserved.0,"aw",@nobits
	.weak		__nv_reservedSMEM_offset_0_alias
	.size		__nv_reservedSMEM_offset_0_alias, 0, 64
	.other		__nv_reservedSMEM_offset_0_alias,@"STO_CUDA_RESERVED_SHARED STV_DEFAULT"
__nv_reservedSMEM_offset_0_alias:
	.zero		0
	.zero		64


//--------------------- .nv.constant0._Z12ewCpxConjMulP7double2S0_i --------------------------
	.section	.nv.constant0._Z12ewCpxConjMulP7double2S0_i,"a",@progbits
	.sectionflags	@""
	.align	4
.nv.constant0._Z12ewCpxConjMulP7double2S0_i:
	.zero		916


//--------------------- .nv.constant0._Z8ewCpxMulP7double2S0_i --------------------------
	.section	.nv.constant0._Z8ewCpxMulP7double2S0_i,"a",@progbits
	.sectionflags	@""
	.align	4
.nv.constant0._Z8ewCpxMulP7double2S0_i:
	.zero		916


//--------------------- .nv.constant0._Z14conjugate_dataP7double2i --------------------------
	.section	.nv.constant0._Z14conjugate_dataP7double2i,"a",@progbits
	.sectionflags	@""
	.align	4
.nv.constant0._Z14conjugate_dataP7double2i:
	.zero		908


//--------------------- SYMBOLS --------------------------

	.type		.nv.reservedSmem.offset0,@object
	.size		.nv.reservedSmem.offset0,0x4
